//
// Generated by NVIDIA NVVM Compiler
//
// Compiler Build ID: CL-36424714
// Cuda compilation tools, release 13.0, V13.0.88
// Based on NVVM 20.0.0
//

.version 9.0
.target sm_100
.address_size 64

	// .globl	_Z3dotPi

.visible .entry _Z3dotPi(
	.param .u64 .ptr .align 1 _Z3dotPi_param_0
)
{
	.reg .pred 	%p<5>;
	.reg .b32 	%r<26>;
	.reg .b64 	%rd<21>;

	ld.param.u64 	%rd10, [_Z3dotPi_param_0];
	cvta.to.global.u64 	%rd1, %rd10;
	mov.u32 	%r1, %tid.x;
	setp.lt.u32 	%p1, %r1, 64;
	@%p1 bra 	$L__BB0_8;
	cvt.u64.u32 	%rd2, %r1;
	mul.wide.u32 	%rd13, %r1, 4;
	add.s64 	%rd3, %rd1, %rd13;
	and.b32  	%r2, %r1, 3;
	ld.global.u32 	%r25, [%rd3];
	add.s64 	%rd19, %rd1, 524;
	and.b32  	%r17, %r1, 1020;
	neg.s32 	%r22, %r17;
$L__BB0_2:
	st.global.u32 	[%rd19+-12], %r25;
	ld.global.u32 	%r18, [%rd3];
	st.global.u32 	[%rd19+-8], %r18;
	st.global.u32 	[%rd19+-4], %r18;
	ld.global.u32 	%r25, [%rd3];
	st.global.u32 	[%rd19], %r25;
	add.s64 	%rd19, %rd19, 16;
	add.s32 	%r22, %r22, 4;
	setp.ne.s32 	%p2, %r22, 0;
	@%p2 bra 	$L__BB0_2;
	setp.eq.s32 	%p3, %r2, 0;
	@%p3 bra 	$L__BB0_7;
	shl.b64 	%rd14, %rd2, 2;
	and.b64  	%rd15, %rd14, 4080;
	add.s64 	%rd16, %rd15, %rd1;
	add.s64 	%rd20, %rd16, 512;
	neg.s32 	%r24, %r2;
$L__BB0_5:
	.pragma "nounroll";
	st.global.u32 	[%rd20], %r25;
	add.s64 	%rd20, %rd20, 4;
	add.s32 	%r24, %r24, 1;
	setp.ne.s32 	%p4, %r24, 0;
	@%p4 bra 	$L__BB0_5;
	ld.global.u32 	%r25, [%rd3];
$L__BB0_7:
	add.s32 	%r19, %r1, -64;
	mul.wide.u32 	%rd17, %r19, 4;
	add.s64 	%rd18, %rd1, %rd17;
	ld.global.u32 	%r20, [%rd18];
	bar.sync 	0;
	add.s32 	%r21, %r25, %r20;
	st.global.u32 	[%rd3], %r21;
	bar.sync 	0;
	bra.uni 	$L__BB0_9;
$L__BB0_8:
	mul.wide.u32 	%rd11, %r1, 4;
	add.s64 	%rd12, %rd1, %rd11;
	ld.global.u32 	%r14, [%rd12];
	ld.global.u32 	%r15, [%rd12+256];
	add.s32 	%r16, %r15, %r14;
	st.global.u32 	[%rd12], %r16;
	bar.sync 	0;
$L__BB0_9:
	bar.sync 	0;
	ret;

}


// ===== COMPILED SASS (sm_100) =====

	.target	sm_100

	.elftype	@"ET_EXEC"


//--------------------- .note.nv.tkinfo           --------------------------
	.section	.note.nv.tkinfo,"",@"SHT_NOTE"
	.sectionflags	@"SHF_NOTE_NV_TKINFO"
	.tkinfo
        /*0018*/ 	.word	0x00000002
        /*0030*/ 	.string	""
        /*0030*/ 	.string	"ptxas"
        /*0030*/ 	.string	"Cuda compilation tools, release 13.0, V13.0.88"
        /*0030*/ 	.string	"Build cuda_13.0.r13.0/compiler.36424714_0"
        /*0030*/ 	.string	"-arch sm_100 -m 64 "



//--------------------- .note.nv.cuinfo           --------------------------
	.section	.note.nv.cuinfo,"",@"SHT_NOTE"
	.sectionflags	@"SHF_NOTE_NV_CUINFO"
        /*0018*/ 	.short	0x0002
        /*001a*/ 	.short	0x0064
        /*001c*/ 	.short	0x0082
	.zero		2


//--------------------- .nv.info                  --------------------------
	.section	.nv.info,"",@"SHT_CUDA_INFO"
	.align	4


	//----- nvinfo : EIATTR_REGCOUNT
	.align		4
        /*0000*/ 	.byte	0x04, 0x2f
        /*0002*/ 	.short	(.L_1 - .L_0)
	.align		4
.L_0:
        /*0004*/ 	.word	index@(_Z3dotPi)
        /*0008*/ 	.word	0x0000001a


	//----- nvinfo : EIATTR_FRAME_SIZE
	.align		4
.L_1:
        /*000c*/ 	.byte	0x04, 0x11
        /*000e*/ 	.short	(.L_3 - .L_2)
	.align		4
.L_2:
        /*0010*/ 	.word	index@(_Z3dotPi)
        /*0014*/ 	.word	0x00000000


	//----- nvinfo : EIATTR_MIN_STACK_SIZE
	.align		4
.L_3:
        /*0018*/ 	.byte	0x04, 0x12
        /*001a*/ 	.short	(.L_5 - .L_4)
	.align		4
.L_4:
        /*001c*/ 	.word	index@(_Z3dotPi)
        /*0020*/ 	.word	0x00000000
.L_5:


//--------------------- .nv.compat                --------------------------
	.section	.nv.compat,"",@"SHT_CUDA_COMPAT_INFO"
	.align	4
        /*0000*/ 	.byte	0x02, 0x09, 0x00, 0x00, 0x02, 0x02, 0x01, 0x00, 0x02, 0x05, 0x05, 0x00, 0x03, 0x07, 0x01, 0x01
        /*0010*/ 	.byte	0x02, 0x03, 0x00, 0x00, 0x02, 0x06, 0x01, 0x00, 0x04, 0x0b, 0x08, 0x00, 0x09, 0x00, 0x00, 0x00
        /*0020*/ 	.byte	0x00, 0x00, 0x00, 0x00


//--------------------- .nv.info._Z3dotPi         --------------------------
	.section	.nv.info._Z3dotPi,"",@"SHT_CUDA_INFO"
	.sectionflags	@""
	.align	4


	//----- nvinfo : EIATTR_CUDA_API_VERSION
	.align		4
        /*0000*/ 	.byte	0x04, 0x37
        /*0002*/ 	.short	(.L_7 - .L_6)
.L_6:
        /*0004*/ 	.word	0x00000082


	//----- nvinfo : EIATTR_KPARAM_INFO
	.align		4
.L_7:
        /*0008*/ 	.byte	0x04, 0x17
        /*000a*/ 	.short	(.L_9 - .L_8)
.L_8:
        /*000c*/ 	.word	0x00000000
        /*0010*/ 	.short	0x0000
        /*0012*/ 	.short	0x0000
        /*0014*/ 	.byte	0x00, 0xf5, 0x21, 0x00


	//----- nvinfo : EIATTR_SPARSE_MMA_MASK
	.align		4
.L_9:
        /*0018*/ 	.byte	0x03, 0x50
        /*001a*/ 	.short	0x0000


	//----- nvinfo : EIATTR_MAXREG_COUNT
	.align		4
        /*001c*/ 	.byte	0x03, 0x1b
        /*001e*/ 	.short	0x00ff


	//----- nvinfo : EIATTR_NUM_BARRIERS
	.align		4
        /*0020*/ 	.byte	0x02, 0x4c
        /*0022*/ 	.byte	0x01
	.zero		1


	//----- nvinfo : EIATTR_MERCURY_ISA_VERSION
	.align		4
        /*0024*/ 	.byte	0x03, 0x5f
        /*0026*/ 	.short	0x0101


	//----- nvinfo : EIATTR_VRC_CTA_INIT_COUNT
	.align		4
        /*0028*/ 	.byte	0x02, 0x4a
	.zero		1
	.zero		1


	//----- nvinfo : EIATTR_EXIT_INSTR_OFFSETS
	.align		4
        /*002c*/ 	.byte	0x04, 0x1c
        /*002e*/ 	.short	(.L_11 - .L_10)


	//   ....[0]....
.L_10:
        /*0030*/ 	.word	0x00000890


	//----- nvinfo : EIATTR_CRS_STACK_SIZE
	.align		4
.L_11:
        /*0034*/ 	.byte	0x04, 0x1e
        /*0036*/ 	.short	(.L_13 - .L_12)
.L_12:
        /*0038*/ 	.word	0x00000000


	//----- nvinfo : EIATTR_CBANK_PARAM_SIZE
	.align		4
.L_13:
        /*003c*/ 	.byte	0x03, 0x19
        /*003e*/ 	.short	0x0008


	//----- nvinfo : EIATTR_PARAM_CBANK
	.align		4
        /*0040*/ 	.byte	0x04, 0x0a
        /*0042*/ 	.short	(.L_15 - .L_14)
	.align		4
.L_14:
        /*0044*/ 	.word	index@(.nv.constant0._Z3dotPi)
        /*0048*/ 	.short	0x0380
        /*004a*/ 	.short	0x0008


	//----- nvinfo : EIATTR_SW_WAR
	.align		4
.L_15:
        /*004c*/ 	.byte	0x04, 0x36
        /*004e*/ 	.short	(.L_17 - .L_16)
.L_16:
        /*0050*/ 	.word	0x00000008
.L_17:


//--------------------- .nv.callgraph             --------------------------
	.section	.nv.callgraph,"",@"SHT_CUDA_CALLGRAPH"
	.align	4
	.sectionentsize	8
	.align		4
        /*0000*/ 	.word	0x00000000
	.align		4
        /*0004*/ 	.word	0xffffffff
	.align		4
        /*0008*/ 	.word	0x00000000
	.align		4
        /*000c*/ 	.word	0xfffffffe
	.align		4
        /*0010*/ 	.word	0x00000000
	.align		4
        /*0014*/ 	.word	0xfffffffd
	.align		4
        /*0018*/ 	.word	0x00000000
	.align		4
        /*001c*/ 	.word	0xfffffffc


//--------------------- .text._Z3dotPi            --------------------------
	.section	.text._Z3dotPi,"ax",@progbits
	.align	128
        .global         _Z3dotPi
        .type           _Z3dotPi,@function
        .size           _Z3dotPi,(.L_x_16 - _Z3dotPi)
        .other          _Z3dotPi,@"STO_CUDA_ENTRY STV_DEFAULT"
_Z3dotPi:
.text._Z3dotPi:
[----:B------:R-:W-:Y:S01]  /*0000*/  LDC R1, c[0x0][0x37c] ;  /* 0x0000df00ff017b82 */ /* 0x000fe20000000800 */
[----:B------:R-:W0:Y:S01]  /*0010*/  S2R R11, SR_TID.X ;  /* 0x00000000000b7919 */ /* 0x000e220000002100 */
[----:B------:R-:W1:Y:S01]  /*0020*/  LDCU.64 UR4, c[0x0][0x358] ;  /* 0x00006b00ff0477ac */ /* 0x000e620008000a00 */
[----:B0-----:R-:W-:-:S13]  /*0030*/  ISETP.GE.U32.AND P0, PT, R11, 0x40, PT ;  /* 0x000000400b00780c */ /* 0x001fda0003f06070 */
[----:B-1----:R-:W-:Y:S05]  /*0040*/  @!P0 BRA `(.L_x_0) ;  /* 0x0000000400e88947 */ /* 0x002fea0003800000 */
[----:B------:R-:W0:Y:S08]  /*0050*/  LDC.64 R4, c[0x0][0x380] ;  /* 0x0000e000ff047b82 */ /* 0x000e300000000a00 */
[----:B------:R-:W1:Y:S01]  /*0060*/  LDC.64 R6, c[0x0][0x380] ;  /* 0x0000e000ff067b82 */ /* 0x000e620000000a00 */
[----:B0-----:R-:W-:-:S05]  /*0070*/  IMAD.WIDE.U32 R2, R11, 0x4, R4 ;  /* 0x000000040b027825 */ /* 0x001fca00078e0004 */
[----:B------:R0:W5:Y:S01]  /*0080*/  LDG.E R13, desc[UR4][R2.64] ;  /* 0x00000004020d7981 */ /* 0x000162000c1e1900 */
[----:B------:R-:W-:Y:S01]  /*0090*/  LOP3.LUT R10, R11, 0x3fc, RZ, 0xc0, !PT ;  /* 0x000003fc0b0a7812 */ /* 0x000fe200078ec0ff */
[----:B------:R-:W-:Y:S01]  /*00a0*/  BSSY.RECONVERGENT B1, `(.L_x_1) ;  /* 0x0000056000017945 */ /* 0x000fe20003800200 */
[----:B-1----:R-:W-:-:S03]  /*00b0*/  IADD3 R8, P1, PT, R6, 0x20c, RZ ;  /* 0x0000020c06087810 */ /* 0x002fc60007f3e0ff */
[----:B------:R-:W-:Y:S01]  /*00c0*/  BSSY.RELIABLE B0, `(.L_x_2) ;  /* 0x0000046000007945 */ /* 0x000fe20003800100 */
[----:B------:R-:W-:Y:S01]  /*00d0*/  LOP3.LUT R0, R11, 0x3, RZ, 0xc0, !PT ;  /* 0x000000030b007812 */ /* 0x000fe200078ec0ff */
[----:B------:R-:W-:Y:S02]  /*00e0*/  IMAD.MOV R10, RZ, RZ, -R10 ;  /* 0x000000ffff0a7224 */ /* 0x000fe400078e0a0a */
[----:B------:R-:W-:-:S03]  /*00f0*/  IMAD.X R9, RZ, RZ, R7, P1 ;  /* 0x000000ffff097224 */ /* 0x000fc600008e0607 */
[----:B------:R-:W-:-:S13]  /*0100*/  ISETP.GE.AND P0, PT, R10, RZ, PT ;  /* 0x000000ff0a00720c */ /* 0x000fda0003f06270 */
[----:B0-----:R-:W-:Y:S05]  /*0110*/  @P0 BRA `(.L_x_3) ;  /* 0x0000000400000947 */ /* 0x001fea0003800000 */
[----:B------:R-:W-:Y:S01]  /*0120*/  IMAD.MOV R12, RZ, RZ, -R10 ;  /* 0x000000ffff0c7224 */ /* 0x000fe200078e0a0a */
[----:B------:R-:W-:Y:S01]  /*0130*/  BSSY.RECONVERGENT B2, `(.L_x_4) ;  /* 0x0000024000027945 */ /* 0x000fe20003800200 */
[----:B------:R-:W-:-:S03]  /*0140*/  PLOP3.LUT P0, PT, PT, PT, PT, 0x80, 0x8 ;  /* 0x000000000008781c */ /* 0x000fc60003f0f070 */
[----:B------:R-:W-:-:S13]  /*0150*/  ISETP.GT.AND P1, PT, R12, 0xc, PT ;  /* 0x0000000c0c00780c */ /* 0x000fda0003f24270 */
[----:B------:R-:W-:Y:S05]  /*0160*/  @!P1 BRA `(.L_x_5) ;  /* 0x0000000000809947 */ /* 0x000fea0003800000 */
[----:B------:R-:W-:-:S13]  /*0170*/  PLOP3.LUT P0, PT, PT, PT, PT, 0x8, 0x80 ;  /* 0x000000000080781c */ /* 0x000fda0003f0e170 */
.L_x_6:
[----:B-----5:R-:W-:Y:S04]  /*0180*/  STG.E desc[UR4][R8.64+-0xc], R13 ;  /* 0xfffff40d08007986 */ /* 0x020fe8000c101904 */
[----:B------:R-:W2:Y:S04]  /*0190*/  LDG.E R15, desc[UR4][R2.64] ;  /* 0x00000004020f7981 */ /* 0x000ea8000c1e1900 */
[----:B--2---:R-:W-:Y:S04]  /*01a0*/  STG.E desc[UR4][R8.64+-0x8], R15 ;  /* 0xfffff80f08007986 */ /* 0x004fe8000c101904 */
[----:B------:R0:W-:Y:S04]  /*01b0*/  STG.E desc[UR4][R8.64+-0x4], R15 ;  /* 0xfffffc0f08007986 */ /* 0x0001e8000c101904 */
[----:B------:R-:W2:Y:S04]  /*01c0*/  LDG.E R17, desc[UR4][R2.64] ;  /* 0x0000000402117981 */ /* 0x000ea8000c1e1900 */
[----:B--2---:R-:W-:Y:S04]  /*01d0*/  STG.E desc[UR4][R8.64], R17 ;  /* 0x0000001108007986 */ /* 0x004fe8000c101904 */
[----:B------:R1:W-:Y:S04]  /*01e0*/  STG.E desc[UR4][R8.64+0x4], R17 ;  /* 0x0000041108007986 */ /* 0x0003e8000c101904 */
[----:B------:R-:W2:Y:S04]  /*01f0*/  LDG.E R19, desc[UR4][R2.64] ;  /* 0x0000000402137981 */ /* 0x000ea8000c1e1900 */
[----:B--2---:R-:W-:Y:S04]  /*0200*/  STG.E desc[UR4][R8.64+0x8], R19 ;  /* 0x0000081308007986 */ /* 0x004fe8000c101904 */
[----:B------:R2:W-:Y:S04]  /*0210*/  STG.E desc[UR4][R8.64+0xc], R19 ;  /* 0x00000c1308007986 */ /* 0x0005e8000c101904 */
[----:B------:R-:W3:Y:S04]  /*0220*/  LDG.E R21, desc[UR4][R2.64] ;  /* 0x0000000402157981 */ /* 0x000ee8000c1e1900 */
[----:B---3--:R-:W-:Y:S04]  /*0230*/  STG.E desc[UR4][R8.64+0x10], R21 ;  /* 0x0000101508007986 */ /* 0x008fe8000c101904 */
[----:B------:R-:W-:Y:S04]  /*0240*/  STG.E desc[UR4][R8.64+0x14], R21 ;  /* 0x0000141508007986 */ /* 0x000fe8000c101904 */
[----:B------:R-:W3:Y:S04]  /*0250*/  LDG.E R23, desc[UR4][R2.64] ;  /* 0x0000000402177981 */ /* 0x000ee8000c1e1900 */
[----:B---3--:R-:W-:Y:S04]  /*0260*/  STG.E desc[UR4][R8.64+0x18], R23 ;  /* 0x0000181708007986 */ /* 0x008fe8000c101904 */
[----:B------:R-:W-:Y:S04]  /*0270*/  STG.E desc[UR4][R8.64+0x1c], R23 ;  /* 0x00001c1708007986 */ /* 0x000fe8000c101904 */
[----:B0-----:R-:W3:Y:S04]  /*0280*/  LDG.E R15, desc[UR4][R2.64] ;  /* 0x00000004020f7981 */ /* 0x001ee8000c1e1900 */
[----:B---3--:R-:W-:Y:S04]  /*0290*/  STG.E desc[UR4][R8.64+0x20], R15 ;  /* 0x0000200f08007986 */ /* 0x008fe8000c101904 */
[----:B------:R-:W-:Y:S04]  /*02a0*/  STG.E desc[UR4][R8.64+0x24], R15 ;  /* 0x0000240f08007986 */ /* 0x000fe8000c101904 */
[----:B-1----:R-:W3:Y:S01]  /*02b0*/  LDG.E R17, desc[UR4][R2.64] ;  /* 0x0000000402117981 */ /* 0x002ee2000c1e1900 */
[----:B------:R-:W-:-:S05]  /*02c0*/  VIADD R10, R10, 0x10 ;  /* 0x000000100a0a7836 */ /* 0x000fca0000000000 */
[----:B------:R-:W-:Y:S02]  /*02d0*/  ISETP.GE.AND P1, PT, R10, -0xc, PT ;  /* 0xfffffff40a00780c */ /* 0x000fe40003f26270 */
[----:B------:R-:W-:Y:S01]  /*02e0*/  IADD3 R12, P2, PT, R8, 0x40, RZ ;  /* 0x00000040080c7810 */ /* 0x000fe20007f5e0ff */
[----:B---3--:R-:W-:Y:S04]  /*02f0*/  STG.E desc[UR4][R8.64+0x28], R17 ;  /* 0x0000281108007986 */ /* 0x008fe8000c101904 */
[----:B------:R-:W-:Y:S04]  /*0300*/  STG.E desc[UR4][R8.64+0x2c], R17 ;  /* 0x00002c1108007986 */ /* 0x000fe8000c101904 */
[----:B------:R-:W3:Y:S01]  /*0310*/  LDG.E R13, desc[UR4][R2.64] ;  /* 0x00000004020d7981 */ /* 0x000ee2000c1e1900 */
[----:B--2---:R-:W-:-:S03]  /*0320*/  IMAD.X R19, RZ, RZ, R9, P2 ;  /* 0x000000ffff137224 */ /* 0x004fc600010e0609 */
[----:B---3--:R0:W-:Y:S02]  /*0330*/  STG.E desc[UR4][R8.64+0x30], R13 ;  /* 0x0000300d08007986 */ /* 0x0081e4000c101904 */
[----:B0-----:R-:W-:Y:S01]  /*0340*/  IMAD.MOV.U32 R8, RZ, RZ, R12 ;  /* 0x000000ffff087224 */ /* 0x001fe200078e000c */
[----:B------:R-:W-:Y:S01]  /*0350*/  MOV R9, R19 ;  /* 0x0000001300097202 */ /* 0x000fe20000000f00 */
[----:B------:R-:W-:Y:S06]  /*0360*/  @!P1 BRA `(.L_x_6) ;  /* 0xfffffffc00849947 */ /* 0x000fec000383ffff */
.L_x_5:
[----:B------:R-:W-:Y:S05]  /*0370*/  BSYNC.RECONVERGENT B2 ;  /* 0x0000000000027941 */ /* 0x000fea0003800200 */
.L_x_4:
[----:B------:R-:W-:Y:S01]  /*0380*/  IMAD.MOV R12, RZ, RZ, -R10 ;  /* 0x000000ffff0c7224 */ /* 0x000fe200078e0a0a */
[----:B------:R-:W-:Y:S04]  /*0390*/  BSSY.RECONVERGENT B2, `(.L_x_7) ;  /* 0x0000015000027945 */ /* 0x000fe80003800200 */
[----:B------:R-:W-:-:S13]  /*03a0*/  ISETP.GT.AND P1, PT, R12, 0x4, PT ;  /* 0x000000040c00780c */ /* 0x000fda0003f24270 */
[----:B------:R-:W-:Y:S05]  /*03b0*/  @!P1 BRA `(.L_x_8) ;  /* 0x0000000000489947 */ /* 0x000fea0003800000 */
[----:B-----5:R0:W-:Y:S04]  /*03c0*/  STG.E desc[UR4][R8.64+-0xc], R13 ;  /* 0xfffff40d08007986 */ /* 0x0201e8000c101904 */
[----:B------:R-:W2:Y:S04]  /*03d0*/  LDG.E R15, desc[UR4][R2.64] ;  /* 0x00000004020f7981 */ /* 0x000ea8000c1e1900 */
[----:B--2---:R-:W-:Y:S04]  /*03e0*/  STG.E desc[UR4][R8.64+-0x8], R15 ;  /* 0xfffff80f08007986 */ /* 0x004fe8000c101904 */
[----:B------:R1:W-:Y:S04]  /*03f0*/  STG.E desc[UR4][R8.64+-0x4], R15 ;  /* 0xfffffc0f08007986 */ /* 0x0003e8000c101904 */
[----:B------:R-:W2:Y:S04]  /*0400*/  LDG.E R17, desc[UR4][R2.64] ;  /* 0x0000000402117981 */ /* 0x000ea8000c1e1900 */
[----:B--2---:R-:W-:Y:S04]  /*0410*/  STG.E desc[UR4][R8.64], R17 ;  /* 0x0000001108007986 */ /* 0x004fe8000c101904 */
[----:B------:R-:W-:Y:S04]  /*0420*/  STG.E desc[UR4][R8.64+0x4], R17 ;  /* 0x0000041108007986 */ /* 0x000fe8000c101904 */
[----:B------:R-:W2:Y:S01]  /*0430*/  LDG.E R19, desc[UR4][R2.64] ;  /* 0x0000000402137981 */ /* 0x000ea2000c1e1900 */
[----:B------:R-:W-:-:S03]  /*0440*/  IADD3 R12, P1, PT, R8, 0x20, RZ ;  /* 0x00000020080c7810 */ /* 0x000fc60007f3e0ff */
[----:B--2---:R-:W-:Y:S04]  /*0450*/  STG.E desc[UR4][R8.64+0x8], R19 ;  /* 0x0000081308007986 */ /* 0x004fe8000c101904 */
[----:B------:R-:W-:Y:S04]  /*0460*/  STG.E desc[UR4][R8.64+0xc], R19 ;  /* 0x00000c1308007986 */ /* 0x000fe8000c101904 */
[----:B0-----:R-:W2:Y:S01]  /*0470*/  LDG.E R13, desc[UR4][R2.64] ;  /* 0x00000004020d7981 */ /* 0x001ea2000c1e1900 */
[----:B-1----:R-:W-:Y:S01]  /*0480*/  IMAD.X R15, RZ, RZ, R9, P1 ;  /* 0x000000ffff0f7224 */ /* 0x002fe200008e0609 */
[----:B------:R-:W-:Y:S01]  /*0490*/  PLOP3.LUT P0, PT, PT, PT, PT, 0x8, 0x80 ;  /* 0x000000000080781c */ /* 0x000fe20003f0e170 */
[----:B------:R-:W-:Y:S01]  /*04a0*/  VIADD R10, R10, 0x8 ;  /* 0x000000080a0a7836 */ /* 0x000fe20000000000 */
[----:B--2---:R0:W-:Y:S02]  /*04b0*/  STG.E desc[UR4][R8.64+0x10], R13 ;  /* 0x0000100d08007986 */ /* 0x0041e4000c101904 */
[----:B0-----:R-:W-:Y:S01]  /*04c0*/  IMAD.MOV.U32 R8, RZ, RZ, R12 ;  /* 0x000000ffff087224 */ /* 0x001fe200078e000c */
[----:B------:R-:W-:-:S08]  /*04d0*/  MOV R9, R15 ;  /* 0x0000000f00097202 */ /* 0x000fd00000000f00 */
.L_x_8:
[----:B------:R-:W-:Y:S05]  /*04e0*/  BSYNC.RECONVERGENT B2 ;  /* 0x0000000000027941 */ /* 0x000fea0003800200 */
.L_x_7:
[----:B------:R-:W-:-:S13]  /*04f0*/  ISETP.NE.OR P0, PT, R10, RZ, P0 ;  /* 0x000000ff0a00720c */ /* 0x000fda0000705670 */
[----:B------:R-:W-:Y:S05]  /*0500*/  @!P0 BREAK.RELIABLE B0 ;  /* 0x0000000000008942 */ /* 0x000fea0003800100 */
[----:B------:R-:W-:Y:S05]  /*0510*/  @!P0 BRA `(.L_x_9) ;  /* 0x0000000000388947 */ /* 0x000fea0003800000 */
.L_x_3:
[----:B------:R-:W-:Y:S05]  /*0520*/  BSYNC.RELIABLE B0 ;  /* 0x0000000000007941 */ /* 0x000fea0003800100 */
.L_x_2:
[----:B-----5:R0:W-:Y:S04]  /*0530*/  STG.E desc[UR4][R8.64+-0xc], R13 ;  /* 0xfffff40d08007986 */ /* 0x0201e8000c101904 */
[----:B------:R-:W2:Y:S01]  /*0540*/  LDG.E R15, desc[UR4][R2.64] ;  /* 0x00000004020f7981 */ /* 0x000ea2000c1e1900 */
[----:B------:R-:W-:-:S05]  /*0550*/  VIADD R10, R10, 0x4 ;  /* 0x000000040a0a7836 */ /* 0x000fca0000000000 */
[----:B------:R-:W-:Y:S01]  /*0560*/  ISETP.NE.AND P0, PT, R10, RZ, PT ;  /* 0x000000ff0a00720c */ /* 0x000fe20003f05270 */
[----:B--2---:R-:W-:Y:S04]  /*0570*/  STG.E desc[UR4][R8.64+-0x8], R15 ;  /* 0xfffff80f08007986 */ /* 0x004fe8000c101904 */
[----:B------:R-:W-:Y:S04]  /*0580*/  STG.E desc[UR4][R8.64+-0x4], R15 ;  /* 0xfffffc0f08007986 */ /* 0x000fe8000c101904 */
[----:B0-----:R-:W2:Y:S01]  /*0590*/  LDG.E R13, desc[UR4][R2.64] ;  /* 0x00000004020d7981 */ /* 0x001ea2000c1e1900 */
[----:B------:R-:W-:-:S05]  /*05a0*/  IADD3 R12, P1, PT, R8, 0x10, RZ ;  /* 0x00000010080c7810 */ /* 0x000fca0007f3e0ff */
[----:B------:R-:W-:Y:S01]  /*05b0*/  IMAD.X R17, RZ, RZ, R9, P1 ;  /* 0x000000ffff117224 */ /* 0x000fe200008e0609 */
[----:B--2---:R0:W-:Y:S02]  /*05c0*/  STG.E desc[UR4][R8.64], R13 ;  /* 0x0000000d08007986 */ /* 0x0041e4000c101904 */
[----:B0-----:R-:W-:Y:S02]  /*05d0*/  IMAD.MOV.U32 R8, RZ, RZ, R12 ;  /* 0x000000ffff087224 */ /* 0x001fe400078e000c */
[----:B------:R-:W-:Y:S01]  /*05e0*/  IMAD.MOV.U32 R9, RZ, RZ, R17 ;  /* 0x000000ffff097224 */ /* 0x000fe200078e0011 */
[----:B------:R-:W-:Y:S06]  /*05f0*/  @P0 BRA `(.L_x_2) ;  /* 0xfffffffc00cc0947 */ /* 0x000fec000383ffff */
.L_x_9:
[----:B------:R-:W-:Y:S05]  /*0600*/  BSYNC.RECONVERGENT B1 ;  /* 0x0000000000017941 */ /* 0x000fea0003800200 */
.L_x_1:
[----:B------:R-:W-:Y:S01]  /*0610*/  ISETP.NE.AND P0, PT, R0, RZ, PT ;  /* 0x000000ff0000720c */ /* 0x000fe20003f05270 */
[----:B------:R-:W-:-:S12]  /*0620*/  BSSY.RECONVERGENT B0, `(.L_x_10) ;  /* 0x0000013000007945 */ /* 0x000fd80003800200 */
[----:B------:R-:W-:Y:S05]  /*0630*/  @!P0 BRA `(.L_x_11) ;  /* 0x0000000000448947 */ /* 0x000fea0003800000 */
[----:B------:R-:W-:Y:S01]  /*0640*/  SHF.L.U32 R8, R11, 0x2, RZ ;  /* 0x000000020b087819 */ /* 0x000fe200000006ff */
[----:B------:R-:W-:Y:S01]  /*0650*/  BSSY.RECONVERGENT B1, `(.L_x_12) ;  /* 0x000000e000017945 */ /* 0x000fe20003800200 */
[----:B------:R-:W-:Y:S02]  /*0660*/  IMAD.MOV R0, RZ, RZ, -R0 ;  /* 0x000000ffff007224 */ /* 0x000fe400078e0a00 */
[----:B------:R-:W-:-:S04]  /*0670*/  LOP3.LUT R9, R8, 0xff0, RZ, 0xc0, !PT ;  /* 0x00000ff008097812 */ /* 0x000fc800078ec0ff */
[----:B------:R-:W-:-:S04]  /*0680*/  IADD3 R6, P0, PT, R9, R6, RZ ;  /* 0x0000000609067210 */ /* 0x000fc80007f1e0ff */
[----:B------:R-:W-:-:S04]  /*0690*/  IADD3 R8, P1, PT, R6, 0x200, RZ ;  /* 0x0000020006087810 */ /* 0x000fc80007f3e0ff */
[----:B------:R-:W-:-:S09]  /*06a0*/  IADD3.X R9, PT, PT, RZ, RZ, R7, P1, P0 ;  /* 0x000000ffff097210 */ /* 0x000fd20000fe0407 */
.L_x_13:
[----:B------:R-:W-:Y:S01]  /*06b0*/  IMAD.MOV.U32 R6, RZ, RZ, R8 ;  /* 0x000000ffff067224 */ /* 0x000fe200078e0008 */
[----:B------:R-:W-:Y:S01]  /*06c0*/  IADD3 R8, P1, PT, R8, 0x4, RZ ;  /* 0x0000000408087810 */ /* 0x000fe20007f3e0ff */
[----:B------:R-:W-:Y:S02]  /*06d0*/  IMAD.MOV.U32 R7, RZ, RZ, R9 ;  /* 0x000000ffff077224 */ /* 0x000fe400078e0009 */
[----:B------:R-:W-:Y:S01]  /*06e0*/  VIADD R0, R0, 0x1 ;  /* 0x0000000100007836 */ /* 0x000fe20000000000 */
[----:B------:R-:W-:Y:S02]  /*06f0*/  IADD3.X R9, PT, PT, RZ, R9, RZ, P1, !PT ;  /* 0x00000009ff097210 */ /* 0x000fe40000ffe4ff */
[----:B-----5:R0:W-:Y:S02]  /*0700*/  STG.E desc[UR4][R6.64], R13 ;  /* 0x0000000d06007986 */ /* 0x0201e4000c101904 */
[----:B------:R-:W-:-:S13]  /*0710*/  ISETP.NE.AND P0, PT, R0, RZ, PT ;  /* 0x000000ff0000720c */ /* 0x000fda0003f05270 */
[----:B0-----:R-:W-:Y:S05]  /*0720*/  @P0 BRA `(.L_x_13) ;  /* 0xfffffffc00e00947 */ /* 0x001fea000383ffff */
[----:B------:R-:W-:Y:S05]  /*0730*/  BSYNC.RECONVERGENT B1 ;  /* 0x0000000000017941 */ /* 0x000fea0003800200 */
.L_x_12:
[----:B------:R0:W5:Y:S02]  /*0740*/  LDG.E R13, desc[UR4][R2.64] ;  /* 0x00000004020d7981 */ /* 0x000164000c1e1900 */
.L_x_11:
[----:B------:R-:W-:Y:S05]  /*0750*/  BSYNC.RECONVERGENT B0 ;  /* 0x0000000000007941 */ /* 0x000fea0003800200 */
.L_x_10:
[----:B------:R-:W-:-:S04]  /*0760*/  VIADD R11, R11, 0xffffffc0 ;  /* 0xffffffc00b0b7836 */ /* 0x000fc80000000000 */
[----:B------:R-:W-:-:S06]  /*0770*/  IMAD.WIDE.U32 R4, R11, 0x4, R4 ;  /* 0x000000040b047825 */ /* 0x000fcc00078e0004 */
[----:B------:R-:W2:Y:S01]  /*0780*/  LDG.E R4, desc[UR4][R4.64] ;  /* 0x0000000404047981 */ /* 0x000ea2000c1e1900 */
[----:B------:R-:W-:Y:S05]  /*0790*/  WARPSYNC.ALL ;  /* 0x0000000000007948 */ /* 0x000fea0003800000 */
[----:B------:R-:W-:Y:S01]  /*07a0*/  BAR.SYNC.DEFER_BLOCKING 0x0 ;  /* 0x0000000000007b1d */ /* 0x000fe20000010000 */
[----:B--2--5:R-:W-:-:S05]  /*07b0*/  IMAD.IADD R13, R4, 0x1, R13 ;  /* 0x00000001040d7824 */ /* 0x024fca00078e020d */
[----:B------:R1:W-:Y:S02]  /*07c0*/  STG.E desc[UR4][R2.64], R13 ;  /* 0x0000000d02007986 */ /* 0x0003e4000c101904 */
[----:B------:R-:W-:Y:S06]  /*07d0*/  BAR.SYNC.DEFER_BLOCKING 0x0 ;  /* 0x0000000000007b1d */ /* 0x000fec0000010000 */
[----:B------:R-:W-:Y:S05]  /*07e0*/  BRA `(.L_x_14) ;  /* 0x0000000000207947 */ /* 0x000fea0003800000 */
.L_x_0:
[----:B------:R-:W0:Y:S02]  /*07f0*/  LDC.64 R2, c[0x0][0x380] ;  /* 0x0000e000ff027b82 */ /* 0x000e240000000a00 */
[----:B0-----:R-:W-:-:S05]  /*0800*/  IMAD.WIDE.U32 R2, R11, 0x4, R2 ;  /* 0x000000040b027825 */ /* 0x001fca00078e0002 */
[----:B------:R-:W2:Y:S04]  /*0810*/  LDG.E R0, desc[UR4][R2.64] ;  /* 0x0000000402007981 */ /* 0x000ea8000c1e1900 */
[----:B------:R-:W2:Y:S01]  /*0820*/  LDG.E R5, desc[UR4][R2.64+0x100] ;  /* 0x0001000402057981 */ /* 0x000ea2000c1e1900 */
[----:B------:R-:W-:Y:S05]  /*0830*/  WARPSYNC.ALL ;  /* 0x0000000000007948 */ /* 0x000fea0003800000 */
[----:B--2---:R-:W-:-:S05]  /*0840*/  IMAD.IADD R5, R0, 0x1, R5 ;  /* 0x0000000100057824 */ /* 0x004fca00078e0205 */
[----:B------:R2:W-:Y:S01]  /*0850*/  STG.E desc[UR4][R2.64], R5 ;  /* 0x0000000502007986 */ /* 0x0005e2000c101904 */
[----:B------:R-:W-:Y:S06]  /*0860*/  BAR.SYNC.DEFER_BLOCKING 0x0 ;  /* 0x0000000000007b1d */ /* 0x000fec0000010000 */
.L_x_14:
[----:B------:R-:W-:Y:S05]  /*0870*/  WARPSYNC.ALL ;  /* 0x0000000000007948 */ /* 0x000fea0003800000 */
[----:B------:R-:W-:Y:S06]  /*0880*/  BAR.SYNC.DEFER_BLOCKING 0x0 ;  /* 0x0000000000007b1d */ /* 0x000fec0000010000 */
[----:B------:R-:W-:Y:S05]  /*0890*/  EXIT ;  /* 0x000000000000794d */ /* 0x000fea0003800000 */
.L_x_15:
[----:B------:R-:W-:-:S00]  /*08a0*/  BRA `(.L_x_15) ;  /* 0xfffffffc00fc7947 */ /* 0x000fc0000383ffff */
[----:B------:R-:W-:-:S00]  /*08b0*/  NOP ;  /* 0x0000000000007918 */ /* 0x000fc00000000000 */
        /* <DEDUP_REMOVED lines=12> */
.L_x_16:


//--------------------- .nv.shared.reserved.0     --------------------------
	.section	.nv.shared.reserved.0,"aw",@nobits
	.weak		__nv_reservedSMEM_offset_0_alias
	.size		__nv_reservedSMEM_offset_0_alias, 0, 64
	.other		__nv_reservedSMEM_offset_0_alias,@"STO_CUDA_RESERVED_SHARED STV_DEFAULT"
__nv_reservedSMEM_offset_0_alias:
	.zero		0
	.zero		64


//--------------------- .nv.constant0._Z3dotPi    --------------------------
	.section	.nv.constant0._Z3dotPi,"a",@progbits
	.sectionflags	@""
	.align	4
.nv.constant0._Z3dotPi:
	.zero		904


//--------------------- SYMBOLS --------------------------

	.type		.nv.reservedSmem.offset0,@object
	.size		.nv.reservedSmem.offset0,0x4
